//
// Generated by NVIDIA NVVM Compiler
//
// Compiler Build ID: CL-36424714
// Cuda compilation tools, release 13.0, V13.0.88
// Based on NVVM 20.0.0
//

.version 9.0
.target sm_100
.address_size 64

	// .globl	_Z16histogram_kernelPjS_jj

.visible .entry _Z16histogram_kernelPjS_jj(
	.param .u64 .ptr .align 1 _Z16histogram_kernelPjS_jj_param_0,
	.param .u64 .ptr .align 1 _Z16histogram_kernelPjS_jj_param_1,
	.param .u32 _Z16histogram_kernelPjS_jj_param_2,
	.param .u32 _Z16histogram_kernelPjS_jj_param_3
)
{
	.reg .b32 	%r<7>;
	.reg .b64 	%rd<9>;

	ld.param.u64 	%rd1, [_Z16histogram_kernelPjS_jj_param_0];
	ld.param.u64 	%rd2, [_Z16histogram_kernelPjS_jj_param_1];
	cvta.to.global.u64 	%rd3, %rd2;
	cvta.to.global.u64 	%rd4, %rd1;
	mov.u32 	%r1, %ctaid.x;
	mov.u32 	%r2, %ntid.x;
	mov.u32 	%r3, %tid.x;
	mad.lo.s32 	%r4, %r1, %r2, %r3;
	mul.wide.s32 	%rd5, %r4, 4;
	add.s64 	%rd6, %rd4, %rd5;
	ld.global.u32 	%r5, [%rd6];
	mul.wide.u32 	%rd7, %r5, 4;
	add.s64 	%rd8, %rd3, %rd7;
	atom.global.add.u32 	%r6, [%rd8], 1;
	ret;

}
	// .globl	_Z14convert_kernelPjj
.visible .entry _Z14convert_kernelPjj(
	.param .u64 .ptr .align 1 _Z14convert_kernelPjj_param_0,
	.param .u32 _Z14convert_kernelPjj_param_1
)
{
	.reg .pred 	%p<2>;
	.reg .b32 	%r<7>;
	.reg .b64 	%rd<5>;

	ld.param.u64 	%rd2, [_Z14convert_kernelPjj_param_0];
	cvta.to.global.u64 	%rd3, %rd2;
	mov.u32 	%r1, %ctaid.x;
	mov.u32 	%r2, %ntid.x;
	mov.u32 	%r3, %tid.x;
	mad.lo.s32 	%r4, %r1, %r2, %r3;
	mul.wide.u32 	%rd4, %r4, 4;
	add.s64 	%rd1, %rd3, %rd4;
	ld.global.u32 	%r5, [%rd1];
	setp.lt.u32 	%p1, %r5, 128;
	@%p1 bra 	$L__BB1_2;
	mov.b32 	%r6, 127;
	st.global.u32 	[%rd1], %r6;
$L__BB1_2:
	ret;

}


// ===== COMPILED SASS (sm_100) =====

	.target	sm_100

	.elftype	@"ET_EXEC"


//--------------------- .note.nv.tkinfo           --------------------------
	.section	.note.nv.tkinfo,"",@"SHT_NOTE"
	.sectionflags	@"SHF_NOTE_NV_TKINFO"
	.tkinfo
        /*0018*/ 	.word	0x00000002
        /*0030*/ 	.string	""
        /*0030*/ 	.string	"ptxas"
        /*0030*/ 	.string	"Cuda compilation tools, release 13.0, V13.0.88"
        /*0030*/ 	.string	"Build cuda_13.0.r13.0/compiler.36424714_0"
        /*0030*/ 	.string	"-arch sm_100 -m 64 "



//--------------------- .note.nv.cuinfo           --------------------------
	.section	.note.nv.cuinfo,"",@"SHT_NOTE"
	.sectionflags	@"SHF_NOTE_NV_CUINFO"
        /*0018*/ 	.short	0x0002
        /*001a*/ 	.short	0x0064
        /*001c*/ 	.short	0x0082
	.zero		2


//--------------------- .nv.info                  --------------------------
	.section	.nv.info,"",@"SHT_CUDA_INFO"
	.align	4


	//----- nvinfo : EIATTR_REGCOUNT
	.align		4
        /*0000*/ 	.byte	0x04, 0x2f
        /*0002*/ 	.short	(.L_1 - .L_0)
	.align		4
.L_0:
        /*0004*/ 	.word	index@(_Z16histogram_kernelPjS_jj)
        /*0008*/ 	.word	0x0000000a


	//----- nvinfo : EIATTR_FRAME_SIZE
	.align		4
.L_1:
        /*000c*/ 	.byte	0x04, 0x11
        /*000e*/ 	.short	(.L_3 - .L_2)
	.align		4
.L_2:
        /*0010*/ 	.word	index@(_Z16histogram_kernelPjS_jj)
        /*0014*/ 	.word	0x00000000


	//----- nvinfo : EIATTR_REGCOUNT
	.align		4
.L_3:
        /*0018*/ 	.byte	0x04, 0x2f
        /*001a*/ 	.short	(.L_5 - .L_4)
	.align		4
.L_4:
        /*001c*/ 	.word	index@(_Z14convert_kernelPjj)
        /*0020*/ 	.word	0x00000008


	//----- nvinfo : EIATTR_FRAME_SIZE
	.align		4
.L_5:
        /*0024*/ 	.byte	0x04, 0x11
        /*0026*/ 	.short	(.L_7 - .L_6)
	.align		4
.L_6:
        /*0028*/ 	.word	index@(_Z14convert_kernelPjj)
        /*002c*/ 	.word	0x00000000


	//----- nvinfo : EIATTR_MIN_STACK_SIZE
	.align		4
.L_7:
        /*0030*/ 	.byte	0x04, 0x12
        /*0032*/ 	.short	(.L_9 - .L_8)
	.align		4
.L_8:
        /*0034*/ 	.word	index@(_Z14convert_kernelPjj)
        /*0038*/ 	.word	0x00000000


	//----- nvinfo : EIATTR_MIN_STACK_SIZE
	.align		4
.L_9:
        /*003c*/ 	.byte	0x04, 0x12
        /*003e*/ 	.short	(.L_11 - .L_10)
	.align		4
.L_10:
        /*0040*/ 	.word	index@(_Z16histogram_kernelPjS_jj)
        /*0044*/ 	.word	0x00000000
.L_11:


//--------------------- .nv.compat                --------------------------
	.section	.nv.compat,"",@"SHT_CUDA_COMPAT_INFO"
	.align	4
        /*0000*/ 	.byte	0x02, 0x09, 0x00, 0x00, 0x02, 0x02, 0x01, 0x00, 0x02, 0x05, 0x05, 0x00, 0x03, 0x07, 0x01, 0x01
        /*0010*/ 	.byte	0x02, 0x03, 0x00, 0x00, 0x02, 0x06, 0x01, 0x00, 0x04, 0x0b, 0x08, 0x00, 0x09, 0x00, 0x00, 0x00
        /*0020*/ 	.byte	0x00, 0x00, 0x00, 0x00


//--------------------- .nv.info._Z14convert_kernelPjj --------------------------
	.section	.nv.info._Z14convert_kernelPjj,"",@"SHT_CUDA_INFO"
	.sectionflags	@""
	.align	4


	//----- nvinfo : EIATTR_CUDA_API_VERSION
	.align		4
        /*0000*/ 	.byte	0x04, 0x37
        /*0002*/ 	.short	(.L_13 - .L_12)
.L_12:
        /*0004*/ 	.word	0x00000082


	//----- nvinfo : EIATTR_KPARAM_INFO
	.align		4
.L_13:
        /*0008*/ 	.byte	0x04, 0x17
        /*000a*/ 	.short	(.L_15 - .L_14)
.L_14:
        /*000c*/ 	.word	0x00000000
        /*0010*/ 	.short	0x0001
        /*0012*/ 	.short	0x0008
        /*0014*/ 	.byte	0x00, 0xf0, 0x11, 0x00


	//----- nvinfo : EIATTR_KPARAM_INFO
	.align		4
.L_15:
        /*0018*/ 	.byte	0x04, 0x17
        /*001a*/ 	.short	(.L_17 - .L_16)
.L_16:
        /*001c*/ 	.word	0x00000000
        /*0020*/ 	.short	0x0000
        /*0022*/ 	.short	0x0000
        /*0024*/ 	.byte	0x00, 0xf5, 0x21, 0x00


	//----- nvinfo : EIATTR_SPARSE_MMA_MASK
	.align		4
.L_17:
        /*0028*/ 	.byte	0x03, 0x50
        /*002a*/ 	.short	0x0000


	//----- nvinfo : EIATTR_MAXREG_COUNT
	.align		4
        /*002c*/ 	.byte	0x03, 0x1b
        /*002e*/ 	.short	0x00ff


	//----- nvinfo : EIATTR_MERCURY_ISA_VERSION
	.align		4
        /*0030*/ 	.byte	0x03, 0x5f
        /*0032*/ 	.short	0x0101


	//----- nvinfo : EIATTR_VRC_CTA_INIT_COUNT
	.align		4
        /*0034*/ 	.byte	0x02, 0x4a
	.zero		1
	.zero		1


	//----- nvinfo : EIATTR_EXIT_INSTR_OFFSETS
	.align		4
        /*0038*/ 	.byte	0x04, 0x1c
        /*003a*/ 	.short	(.L_19 - .L_18)


	//   ....[0]....
.L_18:
        /*003c*/ 	.word	0x000000a0


	//   ....[1]....
        /*0040*/ 	.word	0x000000d0


	//----- nvinfo : EIATTR_CBANK_PARAM_SIZE
	.align		4
.L_19:
        /*0044*/ 	.byte	0x03, 0x19
        /*0046*/ 	.short	0x000c


	//----- nvinfo : EIATTR_PARAM_CBANK
	.align		4
        /*0048*/ 	.byte	0x04, 0x0a
        /*004a*/ 	.short	(.L_21 - .L_20)
	.align		4
.L_20:
        /*004c*/ 	.word	index@(.nv.constant0._Z14convert_kernelPjj)
        /*0050*/ 	.short	0x0380
        /*0052*/ 	.short	0x000c


	//----- nvinfo : EIATTR_SW_WAR
	.align		4
.L_21:
        /*0054*/ 	.byte	0x04, 0x36
        /*0056*/ 	.short	(.L_23 - .L_22)
.L_22:
        /*0058*/ 	.word	0x00000008
.L_23:


//--------------------- .nv.info._Z16histogram_kernelPjS_jj --------------------------
	.section	.nv.info._Z16histogram_kernelPjS_jj,"",@"SHT_CUDA_INFO"
	.sectionflags	@""
	.align	4


	//----- nvinfo : EIATTR_CUDA_API_VERSION
	.align		4
        /*0000*/ 	.byte	0x04, 0x37
        /*0002*/ 	.short	(.L_25 - .L_24)
.L_24:
        /*0004*/ 	.word	0x00000082


	//----- nvinfo : EIATTR_KPARAM_INFO
	.align		4
.L_25:
        /*0008*/ 	.byte	0x04, 0x17
        /*000a*/ 	.short	(.L_27 - .L_26)
.L_26:
        /*000c*/ 	.word	0x00000000
        /*0010*/ 	.short	0x0003
        /*0012*/ 	.short	0x0014
        /*0014*/ 	.byte	0x00, 0xf0, 0x11, 0x00


	//----- nvinfo : EIATTR_KPARAM_INFO
	.align		4
.L_27:
        /*0018*/ 	.byte	0x04, 0x17
        /*001a*/ 	.short	(.L_29 - .L_28)
.L_28:
        /*001c*/ 	.word	0x00000000
        /*0020*/ 	.short	0x0002
        /*0022*/ 	.short	0x0010
        /*0024*/ 	.byte	0x00, 0xf0, 0x11, 0x00


	//----- nvinfo : EIATTR_KPARAM_INFO
	.align		4
.L_29:
        /*0028*/ 	.byte	0x04, 0x17
        /*002a*/ 	.short	(.L_31 - .L_30)
.L_30:
        /*002c*/ 	.word	0x00000000
        /*0030*/ 	.short	0x0001
        /*0032*/ 	.short	0x0008
        /*0034*/ 	.byte	0x00, 0xf5, 0x21, 0x00


	//----- nvinfo : EIATTR_KPARAM_INFO
	.align		4
.L_31:
        /*0038*/ 	.byte	0x04, 0x17
        /*003a*/ 	.short	(.L_33 - .L_32)
.L_32:
        /*003c*/ 	.word	0x00000000
        /*0040*/ 	.short	0x0000
        /*0042*/ 	.short	0x0000
        /*0044*/ 	.byte	0x00, 0xf5, 0x21, 0x00


	//----- nvinfo : EIATTR_SPARSE_MMA_MASK
	.align		4
.L_33:
        /*0048*/ 	.byte	0x03, 0x50
        /*004a*/ 	.short	0x0000


	//----- nvinfo : EIATTR_MAXREG_COUNT
	.align		4
        /*004c*/ 	.byte	0x03, 0x1b
        /*004e*/ 	.short	0x00ff


	//----- nvinfo : EIATTR_MERCURY_ISA_VERSION
	.align		4
        /*0050*/ 	.byte	0x03, 0x5f
        /*0052*/ 	.short	0x0101


	//----- nvinfo : EIATTR_VRC_CTA_INIT_COUNT
	.align		4
        /*0054*/ 	.byte	0x02, 0x4a
	.zero		1
	.zero		1


	//----- nvinfo : EIATTR_EXIT_INSTR_OFFSETS
	.align		4
        /*0058*/ 	.byte	0x04, 0x1c
        /*005a*/ 	.short	(.L_35 - .L_34)


	//   ....[0]....
.L_34:
        /*005c*/ 	.word	0x000000d0


	//----- nvinfo : EIATTR_CBANK_PARAM_SIZE
	.align		4
.L_35:
        /*0060*/ 	.byte	0x03, 0x19
        /*0062*/ 	.short	0x0018


	//----- nvinfo : EIATTR_PARAM_CBANK
	.align		4
        /*0064*/ 	.byte	0x04, 0x0a
        /*0066*/ 	.short	(.L_37 - .L_36)
	.align		4
.L_36:
        /*0068*/ 	.word	index@(.nv.constant0._Z16histogram_kernelPjS_jj)
        /*006c*/ 	.short	0x0380
        /*006e*/ 	.short	0x0018


	//----- nvinfo : EIATTR_SW_WAR
	.align		4
.L_37:
        /*0070*/ 	.byte	0x04, 0x36
        /*0072*/ 	.short	(.L_39 - .L_38)
.L_38:
        /*0074*/ 	.word	0x00000008
.L_39:


//--------------------- .nv.callgraph             --------------------------
	.section	.nv.callgraph,"",@"SHT_CUDA_CALLGRAPH"
	.align	4
	.sectionentsize	8
	.align		4
        /*0000*/ 	.word	0x00000000
	.align		4
        /*0004*/ 	.word	0xffffffff
	.align		4
        /*0008*/ 	.word	0x00000000
	.align		4
        /*000c*/ 	.word	0xfffffffe
	.align		4
        /*0010*/ 	.word	0x00000000
	.align		4
        /*0014*/ 	.word	0xfffffffd
	.align		4
        /*0018*/ 	.word	0x00000000
	.align		4
        /*001c*/ 	.word	0xfffffffc


//--------------------- .text._Z14convert_kernelPjj --------------------------
	.section	.text._Z14convert_kernelPjj,"ax",@progbits
	.align	128
        .global         _Z14convert_kernelPjj
        .type           _Z14convert_kernelPjj,@function
        .size           _Z14convert_kernelPjj,(.L_x_2 - _Z14convert_kernelPjj)
        .other          _Z14convert_kernelPjj,@"STO_CUDA_ENTRY STV_DEFAULT"
_Z14convert_kernelPjj:
.text._Z14convert_kernelPjj:
[----:B------:R-:W-:Y:S01]  /*0000*/  LDC R1, c[0x0][0x37c] ;  /* 0x0000df00ff017b82 */ /* 0x000fe20000000800 */
[----:B------:R-:W0:Y:S07]  /*0010*/  S2R R0, SR_TID.X ;  /* 0x0000000000007919 */ /* 0x000e2e0000002100 */
[----:B------:R-:W0:Y:S01]  /*0020*/  S2UR UR6, SR_CTAID.X ;  /* 0x00000000000679c3 */ /* 0x000e220000002500 */
[----:B------:R-:W1:Y:S07]  /*0030*/  LDCU.64 UR4, c[0x0][0x358] ;  /* 0x00006b00ff0477ac */ /* 0x000e6e0008000a00 */
[----:B------:R-:W0:Y:S08]  /*0040*/  LDC R5, c[0x0][0x360] ;  /* 0x0000d800ff057b82 */ /* 0x000e300000000800 */
[----:B------:R-:W2:Y:S01]  /*0050*/  LDC.64 R2, c[0x0][0x380] ;  /* 0x0000e000ff027b82 */ /* 0x000ea20000000a00 */
[----:B0-----:R-:W-:-:S04]  /*0060*/  IMAD R5, R5, UR6, R0 ;  /* 0x0000000605057c24 */ /* 0x001fc8000f8e0200 */
[----:B--2---:R-:W-:-:S05]  /*0070*/  IMAD.WIDE.U32 R2, R5, 0x4, R2 ;  /* 0x0000000405027825 */ /* 0x004fca00078e0002 */
[----:B-1----:R-:W2:Y:S02]  /*0080*/  LDG.E R0, desc[UR4][R2.64] ;  /* 0x0000000402007981 */ /* 0x002ea4000c1e1900 */
[----:B--2---:R-:W-:-:S13]  /*0090*/  ISETP.GE.U32.AND P0, PT, R0, 0x80, PT ;  /* 0x000000800000780c */ /* 0x004fda0003f06070 */
[----:B------:R-:W-:Y:S05]  /*00a0*/  @!P0 EXIT ;  /* 0x000000000000894d */ /* 0x000fea0003800000 */
[----:B------:R-:W-:-:S05]  /*00b0*/  HFMA2 R5, -RZ, RZ, 0, 7.569789886474609375e-06 ;  /* 0x0000007fff057431 */ /* 0x000fca00000001ff */
[----:B------:R-:W-:Y:S01]  /*00c0*/  STG.E desc[UR4][R2.64], R5 ;  /* 0x0000000502007986 */ /* 0x000fe2000c101904 */
[----:B------:R-:W-:Y:S05]  /*00d0*/  EXIT ;  /* 0x000000000000794d */ /* 0x000fea0003800000 */
.L_x_0:
[----:B------:R-:W-:-:S00]  /*00e0*/  BRA `(.L_x_0) ;  /* 0xfffffffc00fc7947 */ /* 0x000fc0000383ffff */
[----:B------:R-:W-:-:S00]  /*00f0*/  NOP ;  /* 0x0000000000007918 */ /* 0x000fc00000000000 */
        /* <DEDUP_REMOVED lines=8> */
.L_x_2:


//--------------------- .text._Z16histogram_kernelPjS_jj --------------------------
	.section	.text._Z16histogram_kernelPjS_jj,"ax",@progbits
	.align	128
        .global         _Z16histogram_kernelPjS_jj
        .type           _Z16histogram_kernelPjS_jj,@function
        .size           _Z16histogram_kernelPjS_jj,(.L_x_3 - _Z16histogram_kernelPjS_jj)
        .other          _Z16histogram_kernelPjS_jj,@"STO_CUDA_ENTRY STV_DEFAULT"
_Z16histogram_kernelPjS_jj:
.text._Z16histogram_kernelPjS_jj:
[----:B------:R-:W-:Y:S01]  /*0000*/  LDC R1, c[0x0][0x37c] ;  /* 0x0000df00ff017b82 */ /* 0x000fe20000000800 */
[----:B------:R-:W0:Y:S07]  /*0010*/  S2R R0, SR_TID.X ;  /* 0x0000000000007919 */ /* 0x000e2e0000002100 */
[----:B------:R-:W0:Y:S01]  /*0020*/  S2UR UR6, SR_CTAID.X ;  /* 0x00000000000679c3 */ /* 0x000e220000002500 */
[----:B------:R-:W1:Y:S07]  /*0030*/  LDCU.64 UR4, c[0x0][0x358] ;  /* 0x00006b00ff0477ac */ /* 0x000e6e0008000a00 */
[----:B------:R-:W0:Y:S08]  /*0040*/  LDC R5, c[0x0][0x360] ;  /* 0x0000d800ff057b82 */ /* 0x000e300000000800 */
[----:B------:R-:W2:Y:S01]  /*0050*/  LDC.64 R2, c[0x0][0x380] ;  /* 0x0000e000ff027b82 */ /* 0x000ea20000000a00 */
[----:B0-----:R-:W-:-:S04]  /*0060*/  IMAD R5, R5, UR6, R0 ;  /* 0x0000000605057c24 */ /* 0x001fc8000f8e0200 */
[----:B--2---:R-:W-:-:S03]  /*0070*/  IMAD.WIDE R2, R5, 0x4, R2 ;  /* 0x0000000405027825 */ /* 0x004fc600078e0202 */
[----:B------:R-:W0:Y:S03]  /*0080*/  LDC.64 R4, c[0x0][0x388] ;  /* 0x0000e200ff047b82 */ /* 0x000e260000000a00 */
[----:B-1----:R-:W0:Y:S01]  /*0090*/  LDG.E R3, desc[UR4][R2.64] ;  /* 0x0000000402037981 */ /* 0x002e22000c1e1900 */
[----:B------:R-:W-:Y:S02]  /*00a0*/  HFMA2 R7, -RZ, RZ, 0, 5.9604644775390625e-08 ;  /* 0x00000001ff077431 */ /* 0x000fe400000001ff */
[----:B0-----:R-:W-:-:S05]  /*00b0*/  IMAD.WIDE.U32 R4, R3, 0x4, R4 ;  /* 0x0000000403047825 */ /* 0x001fca00078e0004 */
[----:B------:R-:W-:Y:S01]  /*00c0*/  REDG.E.ADD.STRONG.GPU desc[UR4][R4.64], R7 ;  /* 0x000000070400798e */ /* 0x000fe2000c12e104 */
[----:B------:R-:W-:Y:S05]  /*00d0*/  EXIT ;  /* 0x000000000000794d */ /* 0x000fea0003800000 */
.L_x_1:
        /* <DEDUP_REMOVED lines=10> */
.L_x_3:


//--------------------- .nv.shared.reserved.0     --------------------------
	.section	.nv.shared.reserved.0,"aw",@nobits
	.weak		__nv_reservedSMEM_offset_0_alias
	.size		__nv_reservedSMEM_offset_0_alias, 0, 64
	.other		__nv_reservedSMEM_offset_0_alias,@"STO_CUDA_RESERVED_SHARED STV_DEFAULT"
__nv_reservedSMEM_offset_0_alias:
	.zero		0
	.zero		64


//--------------------- .nv.constant0._Z14convert_kernelPjj --------------------------
	.section	.nv.constant0._Z14convert_kernelPjj,"a",@progbits
	.sectionflags	@""
	.align	4
.nv.constant0._Z14convert_kernelPjj:
	.zero		908


//--------------------- .nv.constant0._Z16histogram_kernelPjS_jj --------------------------
	.section	.nv.constant0._Z16histogram_kernelPjS_jj,"a",@progbits
	.sectionflags	@""
	.align	4
.nv.constant0._Z16histogram_kernelPjS_jj:
	.zero		920


//--------------------- SYMBOLS --------------------------

	.type		.nv.reservedSmem.offset0,@object
	.size		.nv.reservedSmem.offset0,0x4
